//
// Generated by NVIDIA NVVM Compiler
//
// Compiler Build ID: CL-36424714
// Cuda compilation tools, release 13.0, V13.0.88
// Based on NVVM 20.0.0
//

.version 9.0
.target sm_100
.address_size 64

	// .globl	_Z12vec_mat_multPKfS0_Pfi

.visible .entry _Z12vec_mat_multPKfS0_Pfi(
	.param .u64 .ptr .align 1 _Z12vec_mat_multPKfS0_Pfi_param_0,
	.param .u64 .ptr .align 1 _Z12vec_mat_multPKfS0_Pfi_param_1,
	.param .u64 .ptr .align 1 _Z12vec_mat_multPKfS0_Pfi_param_2,
	.param .u32 _Z12vec_mat_multPKfS0_Pfi_param_3
)
{
	.reg .pred 	%p<11>;
	.reg .b32 	%r<37>;
	.reg .b32 	%f<112>;
	.reg .b64 	%rd<31>;

	ld.param.u64 	%rd11, [_Z12vec_mat_multPKfS0_Pfi_param_0];
	ld.param.u64 	%rd12, [_Z12vec_mat_multPKfS0_Pfi_param_1];
	ld.param.u64 	%rd10, [_Z12vec_mat_multPKfS0_Pfi_param_2];
	ld.param.u32 	%r23, [_Z12vec_mat_multPKfS0_Pfi_param_3];
	cvta.to.global.u64 	%rd1, %rd12;
	cvta.to.global.u64 	%rd2, %rd11;
	mov.u32 	%r24, %ctaid.x;
	mov.u32 	%r25, %ntid.x;
	mov.u32 	%r26, %tid.x;
	mad.lo.s32 	%r1, %r24, %r25, %r26;
	setp.ge.s32 	%p1, %r1, %r23;
	@%p1 bra 	$L__BB0_15;
	setp.lt.s32 	%p2, %r23, 1;
	mov.f32 	%f111, 0f00000000;
	@%p2 bra 	$L__BB0_14;
	mul.lo.s32 	%r2, %r23, %r1;
	and.b32  	%r3, %r23, 15;
	setp.lt.u32 	%p3, %r23, 16;
	mov.f32 	%f111, 0f00000000;
	mov.b32 	%r33, 0;
	@%p3 bra 	$L__BB0_5;
	and.b32  	%r33, %r23, 2147483632;
	neg.s32 	%r31, %r33;
	add.s64 	%rd3, %rd2, 32;
	add.s64 	%rd29, %rd1, 32;
	mov.f32 	%f111, 0f00000000;
	mov.u32 	%r30, %r2;
$L__BB0_4:
	.pragma "nounroll";
	mul.wide.s32 	%rd13, %r30, 4;
	add.s64 	%rd14, %rd3, %rd13;
	ld.global.f32 	%f18, [%rd14+-32];
	ld.global.f32 	%f19, [%rd29+-32];
	fma.rn.f32 	%f20, %f18, %f19, %f111;
	ld.global.f32 	%f21, [%rd14+-28];
	ld.global.f32 	%f22, [%rd29+-28];
	fma.rn.f32 	%f23, %f21, %f22, %f20;
	ld.global.f32 	%f24, [%rd14+-24];
	ld.global.f32 	%f25, [%rd29+-24];
	fma.rn.f32 	%f26, %f24, %f25, %f23;
	ld.global.f32 	%f27, [%rd14+-20];
	ld.global.f32 	%f28, [%rd29+-20];
	fma.rn.f32 	%f29, %f27, %f28, %f26;
	ld.global.f32 	%f30, [%rd14+-16];
	ld.global.f32 	%f31, [%rd29+-16];
	fma.rn.f32 	%f32, %f30, %f31, %f29;
	ld.global.f32 	%f33, [%rd14+-12];
	ld.global.f32 	%f34, [%rd29+-12];
	fma.rn.f32 	%f35, %f33, %f34, %f32;
	ld.global.f32 	%f36, [%rd14+-8];
	ld.global.f32 	%f37, [%rd29+-8];
	fma.rn.f32 	%f38, %f36, %f37, %f35;
	ld.global.f32 	%f39, [%rd14+-4];
	ld.global.f32 	%f40, [%rd29+-4];
	fma.rn.f32 	%f41, %f39, %f40, %f38;
	ld.global.f32 	%f42, [%rd14];
	ld.global.f32 	%f43, [%rd29];
	fma.rn.f32 	%f44, %f42, %f43, %f41;
	ld.global.f32 	%f45, [%rd14+4];
	ld.global.f32 	%f46, [%rd29+4];
	fma.rn.f32 	%f47, %f45, %f46, %f44;
	ld.global.f32 	%f48, [%rd14+8];
	ld.global.f32 	%f49, [%rd29+8];
	fma.rn.f32 	%f50, %f48, %f49, %f47;
	ld.global.f32 	%f51, [%rd14+12];
	ld.global.f32 	%f52, [%rd29+12];
	fma.rn.f32 	%f53, %f51, %f52, %f50;
	ld.global.f32 	%f54, [%rd14+16];
	ld.global.f32 	%f55, [%rd29+16];
	fma.rn.f32 	%f56, %f54, %f55, %f53;
	ld.global.f32 	%f57, [%rd14+20];
	ld.global.f32 	%f58, [%rd29+20];
	fma.rn.f32 	%f59, %f57, %f58, %f56;
	ld.global.f32 	%f60, [%rd14+24];
	ld.global.f32 	%f61, [%rd29+24];
	fma.rn.f32 	%f62, %f60, %f61, %f59;
	ld.global.f32 	%f63, [%rd14+28];
	ld.global.f32 	%f64, [%rd29+28];
	fma.rn.f32 	%f111, %f63, %f64, %f62;
	add.s32 	%r31, %r31, 16;
	add.s32 	%r30, %r30, 16;
	add.s64 	%rd29, %rd29, 64;
	setp.ne.s32 	%p4, %r31, 0;
	@%p4 bra 	$L__BB0_4;
$L__BB0_5:
	setp.eq.s32 	%p5, %r3, 0;
	@%p5 bra 	$L__BB0_14;
	and.b32  	%r11, %r23, 7;
	setp.lt.u32 	%p6, %r3, 8;
	@%p6 bra 	$L__BB0_8;
	add.s32 	%r28, %r33, %r2;
	mul.wide.s32 	%rd15, %r28, 4;
	add.s64 	%rd16, %rd2, %rd15;
	ld.global.f32 	%f66, [%rd16];
	mul.wide.u32 	%rd17, %r33, 4;
	add.s64 	%rd18, %rd1, %rd17;
	ld.global.f32 	%f67, [%rd18];
	fma.rn.f32 	%f68, %f66, %f67, %f111;
	ld.global.f32 	%f69, [%rd16+4];
	ld.global.f32 	%f70, [%rd18+4];
	fma.rn.f32 	%f71, %f69, %f70, %f68;
	ld.global.f32 	%f72, [%rd16+8];
	ld.global.f32 	%f73, [%rd18+8];
	fma.rn.f32 	%f74, %f72, %f73, %f71;
	ld.global.f32 	%f75, [%rd16+12];
	ld.global.f32 	%f76, [%rd18+12];
	fma.rn.f32 	%f77, %f75, %f76, %f74;
	ld.global.f32 	%f78, [%rd16+16];
	ld.global.f32 	%f79, [%rd18+16];
	fma.rn.f32 	%f80, %f78, %f79, %f77;
	ld.global.f32 	%f81, [%rd16+20];
	ld.global.f32 	%f82, [%rd18+20];
	fma.rn.f32 	%f83, %f81, %f82, %f80;
	ld.global.f32 	%f84, [%rd16+24];
	ld.global.f32 	%f85, [%rd18+24];
	fma.rn.f32 	%f86, %f84, %f85, %f83;
	ld.global.f32 	%f87, [%rd16+28];
	ld.global.f32 	%f88, [%rd18+28];
	fma.rn.f32 	%f111, %f87, %f88, %f86;
	add.s32 	%r33, %r33, 8;
$L__BB0_8:
	setp.eq.s32 	%p7, %r11, 0;
	@%p7 bra 	$L__BB0_14;
	and.b32  	%r14, %r23, 3;
	setp.lt.u32 	%p8, %r11, 4;
	@%p8 bra 	$L__BB0_11;
	add.s32 	%r29, %r33, %r2;
	mul.wide.s32 	%rd19, %r29, 4;
	add.s64 	%rd20, %rd2, %rd19;
	ld.global.f32 	%f90, [%rd20];
	mul.wide.u32 	%rd21, %r33, 4;
	add.s64 	%rd22, %rd1, %rd21;
	ld.global.f32 	%f91, [%rd22];
	fma.rn.f32 	%f92, %f90, %f91, %f111;
	ld.global.f32 	%f93, [%rd20+4];
	ld.global.f32 	%f94, [%rd22+4];
	fma.rn.f32 	%f95, %f93, %f94, %f92;
	ld.global.f32 	%f96, [%rd20+8];
	ld.global.f32 	%f97, [%rd22+8];
	fma.rn.f32 	%f98, %f96, %f97, %f95;
	ld.global.f32 	%f99, [%rd20+12];
	ld.global.f32 	%f100, [%rd22+12];
	fma.rn.f32 	%f111, %f99, %f100, %f98;
	add.s32 	%r33, %r33, 4;
$L__BB0_11:
	setp.eq.s32 	%p9, %r14, 0;
	@%p9 bra 	$L__BB0_14;
	mul.wide.u32 	%rd23, %r33, 4;
	add.s64 	%rd30, %rd1, %rd23;
	add.s32 	%r36, %r33, %r2;
	neg.s32 	%r35, %r14;
$L__BB0_13:
	.pragma "nounroll";
	mul.wide.s32 	%rd24, %r36, 4;
	add.s64 	%rd25, %rd2, %rd24;
	ld.global.f32 	%f101, [%rd25];
	ld.global.f32 	%f102, [%rd30];
	fma.rn.f32 	%f111, %f101, %f102, %f111;
	add.s64 	%rd30, %rd30, 4;
	add.s32 	%r36, %r36, 1;
	add.s32 	%r35, %r35, 1;
	setp.ne.s32 	%p10, %r35, 0;
	@%p10 bra 	$L__BB0_13;
$L__BB0_14:
	cvta.to.global.u64 	%rd26, %rd10;
	mul.wide.s32 	%rd27, %r1, 4;
	add.s64 	%rd28, %rd26, %rd27;
	st.global.f32 	[%rd28], %f111;
$L__BB0_15:
	ret;

}


// ===== COMPILED SASS (sm_100) =====

	.target	sm_100

	.elftype	@"ET_EXEC"


//--------------------- .note.nv.tkinfo           --------------------------
	.section	.note.nv.tkinfo,"",@"SHT_NOTE"
	.sectionflags	@"SHF_NOTE_NV_TKINFO"
	.tkinfo
        /*0018*/ 	.word	0x00000002
        /*0030*/ 	.string	""
        /*0030*/ 	.string	"ptxas"
        /*0030*/ 	.string	"Cuda compilation tools, release 13.0, V13.0.88"
        /*0030*/ 	.string	"Build cuda_13.0.r13.0/compiler.36424714_0"
        /*0030*/ 	.string	"-arch sm_100 -m 64 "



//--------------------- .note.nv.cuinfo           --------------------------
	.section	.note.nv.cuinfo,"",@"SHT_NOTE"
	.sectionflags	@"SHF_NOTE_NV_CUINFO"
        /*0018*/ 	.short	0x0002
        /*001a*/ 	.short	0x0064
        /*001c*/ 	.short	0x0082
	.zero		2


//--------------------- .nv.info                  --------------------------
	.section	.nv.info,"",@"SHT_CUDA_INFO"
	.align	4


	//----- nvinfo : EIATTR_REGCOUNT
	.align		4
        /*0000*/ 	.byte	0x04, 0x2f
        /*0002*/ 	.short	(.L_1 - .L_0)
	.align		4
.L_0:
        /*0004*/ 	.word	index@(_Z12vec_mat_multPKfS0_Pfi)
        /*0008*/ 	.word	0x0000001e


	//----- nvinfo : EIATTR_FRAME_SIZE
	.align		4
.L_1:
        /*000c*/ 	.byte	0x04, 0x11
        /*000e*/ 	.short	(.L_3 - .L_2)
	.align		4
.L_2:
        /*0010*/ 	.word	index@(_Z12vec_mat_multPKfS0_Pfi)
        /*0014*/ 	.word	0x00000000


	//----- nvinfo : EIATTR_MIN_STACK_SIZE
	.align		4
.L_3:
        /*0018*/ 	.byte	0x04, 0x12
        /*001a*/ 	.short	(.L_5 - .L_4)
	.align		4
.L_4:
        /*001c*/ 	.word	index@(_Z12vec_mat_multPKfS0_Pfi)
        /*0020*/ 	.word	0x00000000
.L_5:


//--------------------- .nv.compat                --------------------------
	.section	.nv.compat,"",@"SHT_CUDA_COMPAT_INFO"
	.align	4
        /*0000*/ 	.byte	0x02, 0x09, 0x00, 0x00, 0x02, 0x02, 0x01, 0x00, 0x02, 0x05, 0x05, 0x00, 0x03, 0x07, 0x01, 0x01
        /*0010*/ 	.byte	0x02, 0x03, 0x00, 0x00, 0x02, 0x06, 0x01, 0x00, 0x04, 0x0b, 0x08, 0x00, 0x09, 0x00, 0x00, 0x00
        /*0020*/ 	.byte	0x00, 0x00, 0x00, 0x00


//--------------------- .nv.info._Z12vec_mat_multPKfS0_Pfi --------------------------
	.section	.nv.info._Z12vec_mat_multPKfS0_Pfi,"",@"SHT_CUDA_INFO"
	.sectionflags	@""
	.align	4


	//----- nvinfo : EIATTR_CUDA_API_VERSION
	.align		4
        /*0000*/ 	.byte	0x04, 0x37
        /*0002*/ 	.short	(.L_7 - .L_6)
.L_6:
        /*0004*/ 	.word	0x00000082


	//----- nvinfo : EIATTR_KPARAM_INFO
	.align		4
.L_7:
        /*0008*/ 	.byte	0x04, 0x17
        /*000a*/ 	.short	(.L_9 - .L_8)
.L_8:
        /*000c*/ 	.word	0x00000000
        /*0010*/ 	.short	0x0003
        /*0012*/ 	.short	0x0018
        /*0014*/ 	.byte	0x00, 0xf0, 0x11, 0x00


	//----- nvinfo : EIATTR_KPARAM_INFO
	.align		4
.L_9:
        /*0018*/ 	.byte	0x04, 0x17
        /*001a*/ 	.short	(.L_11 - .L_10)
.L_10:
        /*001c*/ 	.word	0x00000000
        /*0020*/ 	.short	0x0002
        /*0022*/ 	.short	0x0010
        /*0024*/ 	.byte	0x00, 0xf5, 0x21, 0x00


	//----- nvinfo : EIATTR_KPARAM_INFO
	.align		4
.L_11:
        /*0028*/ 	.byte	0x04, 0x17
        /*002a*/ 	.short	(.L_13 - .L_12)
.L_12:
        /*002c*/ 	.word	0x00000000
        /*0030*/ 	.short	0x0001
        /*0032*/ 	.short	0x0008
        /*0034*/ 	.byte	0x00, 0xf5, 0x21, 0x00


	//----- nvinfo : EIATTR_KPARAM_INFO
	.align		4
.L_13:
        /*0038*/ 	.byte	0x04, 0x17
        /*003a*/ 	.short	(.L_15 - .L_14)
.L_14:
        /*003c*/ 	.word	0x00000000
        /*0040*/ 	.short	0x0000
        /*0042*/ 	.short	0x0000
        /*0044*/ 	.byte	0x00, 0xf5, 0x21, 0x00


	//----- nvinfo : EIATTR_SPARSE_MMA_MASK
	.align		4
.L_15:
        /*0048*/ 	.byte	0x03, 0x50
        /*004a*/ 	.short	0x0000


	//----- nvinfo : EIATTR_MAXREG_COUNT
	.align		4
        /*004c*/ 	.byte	0x03, 0x1b
        /*004e*/ 	.short	0x00ff


	//----- nvinfo : EIATTR_MERCURY_ISA_VERSION
	.align		4
        /*0050*/ 	.byte	0x03, 0x5f
        /*0052*/ 	.short	0x0101


	//----- nvinfo : EIATTR_VRC_CTA_INIT_COUNT
	.align		4
        /*0054*/ 	.byte	0x02, 0x4a
	.zero		1
	.zero		1


	//----- nvinfo : EIATTR_EXIT_INSTR_OFFSETS
	.align		4
        /*0058*/ 	.byte	0x04, 0x1c
        /*005a*/ 	.short	(.L_17 - .L_16)


	//   ....[0]....
.L_16:
        /*005c*/ 	.word	0x00000070


	//   ....[1]....
        /*0060*/ 	.word	0x00000a80


	//----- nvinfo : EIATTR_CBANK_PARAM_SIZE
	.align		4
.L_17:
        /*0064*/ 	.byte	0x03, 0x19
        /*0066*/ 	.short	0x001c


	//----- nvinfo : EIATTR_PARAM_CBANK
	.align		4
        /*0068*/ 	.byte	0x04, 0x0a
        /*006a*/ 	.short	(.L_19 - .L_18)
	.align		4
.L_18:
        /*006c*/ 	.word	index@(.nv.constant0._Z12vec_mat_multPKfS0_Pfi)
        /*0070*/ 	.short	0x0380
        /*0072*/ 	.short	0x001c


	//----- nvinfo : EIATTR_SW_WAR
	.align		4
.L_19:
        /*0074*/ 	.byte	0x04, 0x36
        /*0076*/ 	.short	(.L_21 - .L_20)
.L_20:
        /*0078*/ 	.word	0x00000008
.L_21:


//--------------------- .nv.callgraph             --------------------------
	.section	.nv.callgraph,"",@"SHT_CUDA_CALLGRAPH"
	.align	4
	.sectionentsize	8
	.align		4
        /*0000*/ 	.word	0x00000000
	.align		4
        /*0004*/ 	.word	0xffffffff
	.align		4
        /*0008*/ 	.word	0x00000000
	.align		4
        /*000c*/ 	.word	0xfffffffe
	.align		4
        /*0010*/ 	.word	0x00000000
	.align		4
        /*0014*/ 	.word	0xfffffffd
	.align		4
        /*0018*/ 	.word	0x00000000
	.align		4
        /*001c*/ 	.word	0xfffffffc


//--------------------- .text._Z12vec_mat_multPKfS0_Pfi --------------------------
	.section	.text._Z12vec_mat_multPKfS0_Pfi,"ax",@progbits
	.align	128
        .global         _Z12vec_mat_multPKfS0_Pfi
        .type           _Z12vec_mat_multPKfS0_Pfi,@function
        .size           _Z12vec_mat_multPKfS0_Pfi,(.L_x_7 - _Z12vec_mat_multPKfS0_Pfi)
        .other          _Z12vec_mat_multPKfS0_Pfi,@"STO_CUDA_ENTRY STV_DEFAULT"
_Z12vec_mat_multPKfS0_Pfi:
.text._Z12vec_mat_multPKfS0_Pfi:
[----:B------:R-:W-:Y:S01]  /*0000*/  LDC R1, c[0x0][0x37c] ;  /* 0x0000df00ff017b82 */ /* 0x000fe20000000800 */
[----:B------:R-:W0:Y:S07]  /*0010*/  S2R R3, SR_TID.X ;  /* 0x0000000000037919 */ /* 0x000e2e0000002100 */
[----:B------:R-:W0:Y:S01]  /*0020*/  S2UR UR4, SR_CTAID.X ;  /* 0x00000000000479c3 */ /* 0x000e220000002500 */
[----:B------:R-:W1:Y:S07]  /*0030*/  LDCU UR16, c[0x0][0x398] ;  /* 0x00007300ff1077ac */ /* 0x000e6e0008000800 */
[----:B------:R-:W0:Y:S02]  /*0040*/  LDC R0, c[0x0][0x360] ;  /* 0x0000d800ff007b82 */ /* 0x000e240000000800 */
[----:B0-----:R-:W-:-:S05]  /*0050*/  IMAD R0, R0, UR4, R3 ;  /* 0x0000000400007c24 */ /* 0x001fca000f8e0203 */
[----:B-1----:R-:W-:-:S13]  /*0060*/  ISETP.GE.AND P0, PT, R0, UR16, PT ;  /* 0x0000001000007c0c */ /* 0x002fda000bf06270 */
[----:B------:R-:W-:Y:S05]  /*0070*/  @P0 EXIT ;  /* 0x000000000000094d */ /* 0x000fea0003800000 */
[----:B------:R-:W-:Y:S01]  /*0080*/  UISETP.GE.AND UP0, UPT, UR16, 0x1, UPT ;  /* 0x000000011000788c */ /* 0x000fe2000bf06270 */
[----:B------:R-:W-:Y:S01]  /*0090*/  HFMA2 R15, -RZ, RZ, 0, 0 ;  /* 0x00000000ff0f7431 */ /* 0x000fe200000001ff */
[----:B------:R-:W0:Y:S07]  /*00a0*/  LDCU.64 UR14, c[0x0][0x358] ;  /* 0x00006b00ff0e77ac */ /* 0x000e2e0008000a00 */
[----:B------:R-:W-:Y:S05]  /*00b0*/  BRA.U !UP0, `(.L_x_0) ;  /* 0x0000000908647547 */ /* 0x000fea000b800000 */
[----:B------:R-:W-:Y:S02]  /*00c0*/  UISETP.GE.U32.AND UP1, UPT, UR16, 0x10, UPT ;  /* 0x000000101000788c */ /* 0x000fe4000bf26070 */
[----:B------:R-:W-:Y:S01]  /*00d0*/  IMAD R7, R0, UR16, RZ ;  /* 0x0000001000077c24 */ /* 0x000fe2000f8e02ff */
[----:B------:R-:W-:Y:S01]  /*00e0*/  ULOP3.LUT UR12, UR16, 0xf, URZ, 0xc0, !UPT ;  /* 0x0000000f100c7892 */ /* 0x000fe2000f8ec0ff */
[----:B------:R-:W-:Y:S02]  /*00f0*/  MOV R15, RZ ;  /* 0x000000ff000f7202 */ /* 0x000fe40000000f00 */
[----:B------:R-:W-:Y:S01]  /*0100*/  MOV R8, RZ ;  /* 0x000000ff00087202 */ /* 0x000fe20000000f00 */
[----:B------:R-:W-:Y:S02]  /*0110*/  UISETP.NE.AND UP0, UPT, UR12, URZ, UPT ;  /* 0x000000ff0c00728c */ /* 0x000fe4000bf05270 */
[----:B------:R-:W-:Y:S09]  /*0120*/  BRA.U !UP1, `(.L_x_1) ;  /* 0x0000000509147547 */ /* 0x000ff2000b800000 */
[----:B------:R-:W1:Y:S01]  /*0130*/  LDCU.128 UR8, c[0x0][0x380] ;  /* 0x00007000ff0877ac */ /* 0x000e620008000c00 */
[----:B------:R-:W-:Y:S02]  /*0140*/  MOV R15, RZ ;  /* 0x000000ff000f7202 */ /* 0x000fe40000000f00 */
[----:B------:R-:W-:Y:S01]  /*0150*/  MOV R6, R7 ;  /* 0x0000000700067202 */ /* 0x000fe20000000f00 */
[----:B------:R-:W-:-:S06]  /*0160*/  ULOP3.LUT UR13, UR16, 0x7ffffff0, URZ, 0xc0, !UPT ;  /* 0x7ffffff0100d7892 */ /* 0x000fcc000f8ec0ff */
[----:B------:R-:W-:Y:S01]  /*0170*/  MOV R8, UR13 ;  /* 0x0000000d00087c02 */ /* 0x000fe20008000f00 */
[----:B-1----:R-:W-:Y:S02]  /*0180*/  UIADD3 UR4, UP2, UPT, UR10, 0x20, URZ ;  /* 0x000000200a047890 */ /* 0x002fe4000ff5e0ff */
[----:B------:R-:W-:Y:S02]  /*0190*/  UIADD3 UR6, UP1, UPT, UR8, 0x20, URZ ;  /* 0x0000002008067890 */ /* 0x000fe4000ff3e0ff */
[----:B------:R-:W-:Y:S02]  /*01a0*/  UIADD3.X UR5, UPT, UPT, URZ, UR11, URZ, UP2, !UPT ;  /* 0x0000000bff057290 */ /* 0x000fe400097fe4ff */
[----:B------:R-:W-:Y:S01]  /*01b0*/  MOV R2, UR4 ;  /* 0x0000000400027c02 */ /* 0x000fe20008000f00 */
[----:B------:R-:W-:Y:S02]  /*01c0*/  UIADD3 UR8, UPT, UPT, -UR13, URZ, URZ ;  /* 0x000000ff0d087290 */ /* 0x000fe4000fffe1ff */
[----:B------:R-:W-:Y:S01]  /*01d0*/  UIADD3.X UR7, UPT, UPT, URZ, UR9, URZ, UP1, !UPT ;  /* 0x00000009ff077290 */ /* 0x000fe20008ffe4ff */
[----:B------:R-:W-:-:S11]  /*01e0*/  MOV R3, UR5 ;  /* 0x0000000500037c02 */ /* 0x000fd60008000f00 */
.L_x_2:
[----:B------:R-:W-:Y:S01]  /*01f0*/  MOV R4, UR6 ;  /* 0x0000000600047c02 */ /* 0x000fe20008000f00 */
[----:B0-----:R-:W2:Y:S01]  /*0200*/  LDG.E R17, desc[UR14][R2.64+-0x20] ;  /* 0xffffe00e02117981 */ /* 0x001ea2000c1e1900 */
[----:B------:R-:W-:-:S03]  /*0210*/  MOV R5, UR7 ;  /* 0x0000000700057c02 */ /* 0x000fc60008000f00 */
[----:B------:R-:W3:Y:S01]  /*0220*/  LDG.E R25, desc[UR14][R2.64+-0x1c] ;  /* 0xffffe40e02197981 */ /* 0x000ee2000c1e1900 */
[----:B------:R-:W-:-:S03]  /*0230*/  IMAD.WIDE R4, R6, 0x4, R4 ;  /* 0x0000000406047825 */ /* 0x000fc600078e0204 */
[----:B------:R-:W4:Y:S04]  /*0240*/  LDG.E R19, desc[UR14][R2.64+-0x18] ;  /* 0xffffe80e02137981 */ /* 0x000f28000c1e1900 */
[----:B------:R-:W2:Y:S04]  /*0250*/  LDG.E R16, desc[UR14][R4.64+-0x20] ;  /* 0xffffe00e04107981 */ /* 0x000ea8000c1e1900 */
[----:B------:R-:W3:Y:S04]  /*0260*/  LDG.E R18, desc[UR14][R4.64+-0x1c] ;  /* 0xffffe40e04127981 */ /* 0x000ee8000c1e1900 */
[----:B------:R-:W4:Y:S04]  /*0270*/  LDG.E R20, desc[UR14][R4.64+-0x18] ;  /* 0xffffe80e04147981 */ /* 0x000f28000c1e1900 */
[----:B------:R-:W5:Y:S04]  /*0280*/  LDG.E R22, desc[UR14][R2.64+-0x14] ;  /* 0xffffec0e02167981 */ /* 0x000f68000c1e1900 */
        /* <DEDUP_REMOVED lines=8> */
[----:B------:R-:W5:Y:S01]  /*0310*/  LDG.E R14, desc[UR14][R4.64+-0x4] ;  /* 0xfffffc0e040e7981 */ /* 0x000f62000c1e1900 */
[----:B--2---:R-:W-:-:S03]  /*0320*/  FFMA R17, R16, R17, R15 ;  /* 0x0000001110117223 */ /* 0x004fc6000000000f */
[----:B------:R-:W2:Y:S04]  /*0330*/  LDG.E R15, desc[UR14][R2.64] ;  /* 0x0000000e020f7981 */ /* 0x000ea8000c1e1900 */
[----:B------:R-:W2:Y:S01]  /*0340*/  LDG.E R16, desc[UR14][R4.64] ;  /* 0x0000000e04107981 */ /* 0x000ea2000c1e1900 */
[----:B---3--:R-:W-:-:S03]  /*0350*/  FFMA R25, R18, R25, R17 ;  /* 0x0000001912197223 */ /* 0x008fc60000000011 */
[----:B------:R-:W3:Y:S01]  /*0360*/  LDG.E R17, desc[UR14][R2.64+0x4] ;  /* 0x0000040e02117981 */ /* 0x000ee2000c1e1900 */
[----:B----4-:R-:W-:-:S03]  /*0370*/  FFMA R26, R20, R19, R25 ;  /* 0x00000013141a7223 */ /* 0x010fc60000000019 */
[----:B------:R-:W3:Y:S04]  /*0380*/  LDG.E R18, desc[UR14][R4.64+0x4] ;  /* 0x0000040e04127981 */ /* 0x000ee8000c1e1900 */
[----:B------:R-:W4:Y:S01]  /*0390*/  LDG.E R20, desc[UR14][R2.64+0x8] ;  /* 0x0000080e02147981 */ /* 0x000f22000c1e1900 */
[----:B-----5:R-:W-:-:S03]  /*03a0*/  FFMA R25, R21, R22, R26 ;  /* 0x0000001615197223 */ /* 0x020fc6000000001a */
[----:B------:R-:W4:Y:S04]  /*03b0*/  LDG.E R19, desc[UR14][R4.64+0x8] ;  /* 0x0000080e04137981 */ /* 0x000f28000c1e1900 */
[----:B------:R-:W5:Y:S01]  /*03c0*/  LDG.E R22, desc[UR14][R2.64+0xc] ;  /* 0x00000c0e02167981 */ /* 0x000f62000c1e1900 */
[----:B------:R-:W-:-:S03]  /*03d0*/  FFMA R25, R24, R23, R25 ;  /* 0x0000001718197223 */ /* 0x000fc60000000019 */
[----:B------:R-:W5:Y:S04]  /*03e0*/  LDG.E R21, desc[UR14][R4.64+0xc] ;  /* 0x00000c0e04157981 */ /* 0x000f68000c1e1900 */
[----:B------:R-:W5:Y:S01]  /*03f0*/  LDG.E R24, desc[UR14][R2.64+0x10] ;  /* 0x0000100e02187981 */ /* 0x000f62000c1e1900 */
[----:B------:R-:W-:-:S03]  /*0400*/  FFMA R25, R10, R9, R25 ;  /* 0x000000090a197223 */ /* 0x000fc60000000019 */
[----:B------:R-:W5:Y:S04]  /*0410*/  LDG.E R23, desc[UR14][R4.64+0x10] ;  /* 0x0000100e04177981 */ /* 0x000f68000c1e1900 */
[----:B------:R-:W5:Y:S01]  /*0420*/  LDG.E R10, desc[UR14][R2.64+0x14] ;  /* 0x0000140e020a7981 */ /* 0x000f62000c1e1900 */
[----:B------:R-:W-:-:S03]  /*0430*/  FFMA R27, R12, R11, R25 ;  /* 0x0000000b0c1b7223 */ /* 0x000fc60000000019 */
[----:B------:R-:W5:Y:S04]  /*0440*/  LDG.E R9, desc[UR14][R4.64+0x14] ;  /* 0x0000140e04097981 */ /* 0x000f68000c1e1900 */
[----:B------:R-:W5:Y:S04]  /*0450*/  LDG.E R11, desc[UR14][R2.64+0x18] ;  /* 0x0000180e020b7981 */ /* 0x000f68000c1e1900 */
[----:B------:R-:W5:Y:S04]  /*0460*/  LDG.E R12, desc[UR14][R4.64+0x18] ;  /* 0x0000180e040c7981 */ /* 0x000f68000c1e1900 */
[----:B------:R-:W5:Y:S04]  /*0470*/  LDG.E R25, desc[UR14][R4.64+0x1c] ;  /* 0x00001c0e04197981 */ /* 0x000f68000c1e1900 */
[----:B------:R0:W5:Y:S01]  /*0480*/  LDG.E R26, desc[UR14][R2.64+0x1c] ;  /* 0x00001c0e021a7981 */ /* 0x000162000c1e1900 */
[----:B------:R-:W-:Y:S01]  /*0490*/  FFMA R13, R14, R13, R27 ;  /* 0x0000000d0e0d7223 */ /* 0x000fe2000000001b */
[----:B------:R-:W-:-:S04]  /*04a0*/  UIADD3 UR8, UPT, UPT, UR8, 0x10, URZ ;  /* 0x0000001008087890 */ /* 0x000fc8000fffe0ff */
[----:B------:R-:W-:Y:S01]  /*04b0*/  UISETP.NE.AND UP1, UPT, UR8, URZ, UPT ;  /* 0x000000ff0800728c */ /* 0x000fe2000bf25270 */
[----:B0-----:R-:W-:Y:S02]  /*04c0*/  IADD3 R2, P0, PT, R2, 0x40, RZ ;  /* 0x0000004002027810 */ /* 0x001fe40007f1e0ff */
[----:B------:R-:W-:Y:S02]  /*04d0*/  IADD3 R6, PT, PT, R6, 0x10, RZ ;  /* 0x0000001006067810 */ /* 0x000fe40007ffe0ff */
[----:B------:R-:W-:Y:S01]  /*04e0*/  IADD3.X R3, PT, PT, RZ, R3, RZ, P0, !PT ;  /* 0x00000003ff037210 */ /* 0x000fe200007fe4ff */
[----:B--2---:R-:W-:-:S04]  /*04f0*/  FFMA R13, R16, R15, R13 ;  /* 0x0000000f100d7223 */ /* 0x004fc8000000000d */
[----:B---3--:R-:W-:-:S04]  /*0500*/  FFMA R18, R18, R17, R13 ;  /* 0x0000001112127223 */ /* 0x008fc8000000000d */
[----:B----4-:R-:W-:-:S04]  /*0510*/  FFMA R18, R19, R20, R18 ;  /* 0x0000001413127223 */ /* 0x010fc80000000012 */
[----:B-----5:R-:W-:-:S04]  /*0520*/  FFMA R18, R21, R22, R18 ;  /* 0x0000001615127223 */ /* 0x020fc80000000012 */
[----:B------:R-:W-:-:S04]  /*0530*/  FFMA R18, R23, R24, R18 ;  /* 0x0000001817127223 */ /* 0x000fc80000000012 */
[----:B------:R-:W-:-:S04]  /*0540*/  FFMA R9, R9, R10, R18 ;  /* 0x0000000a09097223 */ /* 0x000fc80000000012 */
[----:B------:R-:W-:-:S04]  /*0550*/  FFMA R12, R12, R11, R9 ;  /* 0x0000000b0c0c7223 */ /* 0x000fc80000000009 */
[----:B------:R-:W-:Y:S01]  /*0560*/  FFMA R15, R25, R26, R12 ;  /* 0x0000001a190f7223 */ /* 0x000fe2000000000c */
[----:B------:R-:W-:Y:S06]  /*0570*/  BRA.U UP1, `(.L_x_2) ;  /* 0xfffffffd011c7547 */ /* 0x000fec000b83ffff */
.L_x_1:
[----:B------:R-:W-:Y:S05]  /*0580*/  BRA.U !UP0, `(.L_x_0) ;  /* 0x0000000508307547 */ /* 0x000fea000b800000 */
[----:B------:R-:W-:Y:S02]  /*0590*/  UISETP.GE.U32.AND UP0, UPT, UR12, 0x8, UPT ;  /* 0x000000080c00788c */ /* 0x000fe4000bf06070 */
[----:B------:R-:W-:-:S04]  /*05a0*/  ULOP3.LUT UR5, UR16, 0x7, URZ, 0xc0, !UPT ;  /* 0x0000000710057892 */ /* 0x000fc8000f8ec0ff */
[----:B------:R-:W-:-:S03]  /*05b0*/  UISETP.NE.AND UP1, UPT, UR5, URZ, UPT ;  /* 0x000000ff0500728c */ /* 0x000fc6000bf25270 */
[----:B------:R-:W-:Y:S08]  /*05c0*/  BRA.U !UP0, `(.L_x_3) ;  /* 0x0000000108787547 */ /* 0x000ff0000b800000 */
[----:B------:R-:W1:Y:S01]  /*05d0*/  LDC.64 R2, c[0x0][0x380] ;  /* 0x0000e000ff027b82 */ /* 0x000e620000000a00 */
[----:B------:R-:W-:-:S07]  /*05e0*/  IADD3 R9, PT, PT, R7, R8, RZ ;  /* 0x0000000807097210 */ /* 0x000fce0007ffe0ff */
[----:B------:R-:W2:Y:S01]  /*05f0*/  LDC.64 R4, c[0x0][0x388] ;  /* 0x0000e200ff047b82 */ /* 0x000ea20000000a00 */
[----:B-1----:R-:W-:-:S05]  /*0600*/  IMAD.WIDE R2, R9, 0x4, R2 ;  /* 0x0000000409027825 */ /* 0x002fca00078e0202 */
[----:B0-----:R-:W3:Y:S01]  /*0610*/  LDG.E R10, desc[UR14][R2.64] ;  /* 0x0000000e020a7981 */ /* 0x001ee2000c1e1900 */
[----:B--2---:R-:W-:-:S03]  /*0620*/  IMAD.WIDE.U32 R4, R8, 0x4, R4 ;  /* 0x0000000408047825 */ /* 0x004fc600078e0004 */
[----:B------:R-:W2:Y:S04]  /*0630*/  LDG.E R13, desc[UR14][R2.64+0x4] ;  /* 0x0000040e020d7981 */ /* 0x000ea8000c1e1900 */
[----:B------:R-:W3:Y:S04]  /*0640*/  LDG.E R11, desc[UR14][R4.64] ;  /* 0x0000000e040b7981 */ /* 0x000ee8000c1e1900 */
[----:B------:R-:W2:Y:S04]  /*0650*/  LDG.E R12, desc[UR14][R4.64+0x4] ;  /* 0x0000040e040c7981 */ /* 0x000ea8000c1e1900 */
[----:B------:R-:W4:Y:S04]  /*0660*/  LDG.E R17, desc[UR14][R2.64+0x8] ;  /* 0x0000080e02117981 */ /* 0x000f28000c1e1900 */
        /* <DEDUP_REMOVED lines=11> */
[----:B------:R-:W-:Y:S01]  /*0720*/  IADD3 R8, PT, PT, R8, 0x8, RZ ;  /* 0x0000000808087810 */ /* 0x000fe20007ffe0ff */
[----:B---3--:R-:W-:-:S04]  /*0730*/  FFMA R10, R10, R11, R15 ;  /* 0x0000000b0a0a7223 */ /* 0x008fc8000000000f */
[----:B--2---:R-:W-:-:S04]  /*0740*/  FFMA R10, R13, R12, R10 ;  /* 0x0000000c0d0a7223 */ /* 0x004fc8000000000a */
[----:B----4-:R-:W-:-:S04]  /*0750*/  FFMA R10, R17, R14, R10 ;  /* 0x0000000e110a7223 */ /* 0x010fc8000000000a */
[----:B-----5:R-:W-:-:S04]  /*0760*/  FFMA R10, R19, R16, R10 ;  /* 0x00000010130a7223 */ /* 0x020fc8000000000a */
[----:B------:R-:W-:-:S04]  /*0770*/  FFMA R10, R21, R18, R10 ;  /* 0x00000012150a7223 */ /* 0x000fc8000000000a */
[----:B------:R-:W-:-:S04]  /*0780*/  FFMA R23, R23, R20, R10 ;  /* 0x0000001417177223 */ /* 0x000fc8000000000a */
[----:B------:R-:W-:-:S04]  /*0790*/  FFMA R6, R6, R9, R23 ;  /* 0x0000000906067223 */ /* 0x000fc80000000017 */
[----:B------:R-:W-:-:S07]  /*07a0*/  FFMA R15, R25, R22, R6 ;  /* 0x00000016190f7223 */ /* 0x000fce0000000006 */
.L_x_3:
        /* <DEDUP_REMOVED lines=17> */
[----:B------:R-:W5:Y:S01]  /*08c0*/  LDG.E R14, desc[UR14][R4.64+0xc] ;  /* 0x00000c0e040e7981 */ /* 0x000f62000c1e1900 */
[----:B------:R-:W-:Y:S01]  /*08d0*/  IADD3 R8, PT, PT, R8, 0x4, RZ ;  /* 0x0000000408087810 */ /* 0x000fe20007ffe0ff */
[----:B---3--:R-:W-:-:S04]  /*08e0*/  FFMA R6, R6, R9, R15 ;  /* 0x0000000906067223 */ /* 0x008fc8000000000f */
[----:B--2---:R-:W-:-:S04]  /*08f0*/  FFMA R6, R11, R10, R6 ;  /* 0x0000000a0b067223 */ /* 0x004fc80000000006 */
[----:B----4-:R-:W-:-:S04]  /*0900*/  FFMA R6, R13, R12, R6 ;  /* 0x0000000c0d067223 */ /* 0x010fc80000000006 */
[----:B-----5:R-:W-:-:S07]  /*0910*/  FFMA R15, R17, R14, R6 ;  /* 0x0000000e110f7223 */ /* 0x020fce0000000006 */
.L_x_4:
[----:B------:R-:W-:Y:S05]  /*0920*/  BRA.U !UP1, `(.L_x_0) ;  /* 0x0000000109487547 */ /* 0x000fea000b800000 */
[----:B------:R-:W1:Y:S01]  /*0930*/  LDC.64 R2, c[0x0][0x388] ;  /* 0x0000e200ff027b82 */ /* 0x000e620000000a00 */
[----:B------:R-:W-:Y:S01]  /*0940*/  IADD3 R7, PT, PT, R7, R8, RZ ;  /* 0x0000000807077210 */ /* 0x000fe20007ffe0ff */
[----:B------:R-:W-:-:S06]  /*0950*/  UIADD3 UR4, UPT, UPT, -UR4, URZ, URZ ;  /* 0x000000ff04047290 */ /* 0x000fcc000fffe1ff */
[----:B------:R-:W2:Y:S01]  /*0960*/  LDC.64 R10, c[0x0][0x380] ;  /* 0x0000e000ff0a7b82 */ /* 0x000ea20000000a00 */
[----:B-1----:R-:W-:-:S03]  /*0970*/  IMAD.WIDE.U32 R2, R8, 0x4, R2 ;  /* 0x0000000408027825 */ /* 0x002fc600078e0002 */
[----:B------:R-:W-:Y:S02]  /*0980*/  MOV R6, R2 ;  /* 0x0000000200067202 */ /* 0x000fe40000000f00 */
[----:B------:R-:W-:-:S07]  /*0990*/  MOV R5, R3 ;  /* 0x0000000300057202 */ /* 0x000fce0000000f00 */
.L_x_5:
[----:B--2---:R-:W-:Y:S01]  /*09a0*/  IMAD.WIDE R2, R7, 0x4, R10 ;  /* 0x0000000407027825 */ /* 0x004fe200078e020a */
[----:B------:R-:W-:-:S05]  /*09b0*/  MOV R4, R6 ;  /* 0x0000000600047202 */ /* 0x000fca0000000f00 */
[----:B0-----:R-:W2:Y:S04]  /*09c0*/  LDG.E R2, desc[UR14][R2.64] ;  /* 0x0000000e02027981 */ /* 0x001ea8000c1e1900 */
[----:B------:R0:W2:Y:S01]  /*09d0*/  LDG.E R4, desc[UR14][R4.64] ;  /* 0x0000000e04047981 */ /* 0x0000a2000c1e1900 */
[----:B------:R-:W-:Y:S01]  /*09e0*/  UIADD3 UR4, UPT, UPT, UR4, 0x1, URZ ;  /* 0x0000000104047890 */ /* 0x000fe2000fffe0ff */
[----:B------:R-:W-:Y:S02]  /*09f0*/  IADD3 R6, P0, PT, R6, 0x4, RZ ;  /* 0x0000000406067810 */ /* 0x000fe40007f1e0ff */
[----:B------:R-:W-:Y:S01]  /*0a00*/  IADD3 R7, PT, PT, R7, 0x1, RZ ;  /* 0x0000000107077810 */ /* 0x000fe20007ffe0ff */
[----:B------:R-:W-:Y:S01]  /*0a10*/  UISETP.NE.AND UP0, UPT, UR4, URZ, UPT ;  /* 0x000000ff0400728c */ /* 0x000fe2000bf05270 */
[----:B0-----:R-:W-:Y:S01]  /*0a20*/  IADD3.X R5, PT, PT, RZ, R5, RZ, P0, !PT ;  /* 0x00000005ff057210 */ /* 0x001fe200007fe4ff */
[----:B--2---:R-:W-:-:S07]  /*0a30*/  FFMA R15, R2, R4, R15 ;  /* 0x00000004020f7223 */ /* 0x004fce000000000f */
[----:B------:R-:W-:Y:S05]  /*0a40*/  BRA.U UP0, `(.L_x_5) ;  /* 0xfffffffd00d47547 */ /* 0x000fea000b83ffff */
.L_x_0:
[----:B------:R-:W1:Y:S02]  /*0a50*/  LDC.64 R2, c[0x0][0x390] ;  /* 0x0000e400ff027b82 */ /* 0x000e640000000a00 */
[----:B-1----:R-:W-:-:S05]  /*0a60*/  IMAD.WIDE R2, R0, 0x4, R2 ;  /* 0x0000000400027825 */ /* 0x002fca00078e0202 */
[----:B0-----:R-:W-:Y:S01]  /*0a70*/  STG.E desc[UR14][R2.64], R15 ;  /* 0x0000000f02007986 */ /* 0x001fe2000c10190e */
[----:B------:R-:W-:Y:S05]  /*0a80*/  EXIT ;  /* 0x000000000000794d */ /* 0x000fea0003800000 */
.L_x_6:
[----:B------:R-:W-:-:S00]  /*0a90*/  BRA `(.L_x_6) ;  /* 0xfffffffc00fc7947 */ /* 0x000fc0000383ffff */
[----:B------:R-:W-:-:S00]  /*0aa0*/  NOP ;  /* 0x0000000000007918 */ /* 0x000fc00000000000 */
        /* <DEDUP_REMOVED lines=13> */
.L_x_7:


//--------------------- .nv.shared.reserved.0     --------------------------
	.section	.nv.shared.reserved.0,"aw",@nobits
	.weak		__nv_reservedSMEM_offset_0_alias
	.size		__nv_reservedSMEM_offset_0_alias, 0, 64
	.other		__nv_reservedSMEM_offset_0_alias,@"STO_CUDA_RESERVED_SHARED STV_DEFAULT"
__nv_reservedSMEM_offset_0_alias:
	.zero		0
	.zero		64


//--------------------- .nv.constant0._Z12vec_mat_multPKfS0_Pfi --------------------------
	.section	.nv.constant0._Z12vec_mat_multPKfS0_Pfi,"a",@progbits
	.sectionflags	@""
	.align	4
.nv.constant0._Z12vec_mat_multPKfS0_Pfi:
	.zero		924


//--------------------- SYMBOLS --------------------------

	.type		.nv.reservedSmem.offset0,@object
	.size		.nv.reservedSmem.offset0,0x4
